//
// Generated by NVIDIA NVVM Compiler
//
// Compiler Build ID: CL-36424714
// Cuda compilation tools, release 13.0, V13.0.88
// Based on NVVM 20.0.0
//

.version 9.0
.target sm_100
.address_size 64

	// .globl	_Z13life3d_kerneliPcS_

.visible .entry _Z13life3d_kerneliPcS_(
	.param .u32 _Z13life3d_kerneliPcS__param_0,
	.param .u64 .ptr .align 1 _Z13life3d_kerneliPcS__param_1,
	.param .u64 .ptr .align 1 _Z13life3d_kerneliPcS__param_2
)
{
	.reg .pred 	%p<10>;
	.reg .b16 	%rs<4>;
	.reg .b32 	%r<88>;
	.reg .b64 	%rd<31>;

	ld.param.u32 	%r28, [_Z13life3d_kerneliPcS__param_0];
	ld.param.u64 	%rd3, [_Z13life3d_kerneliPcS__param_1];
	ld.param.u64 	%rd4, [_Z13life3d_kerneliPcS__param_2];
	cvta.to.global.u64 	%rd1, %rd4;
	cvta.to.global.u64 	%rd2, %rd3;
	mov.u32 	%r1, %ctaid.x;
	mov.u32 	%r2, %ntid.x;
	add.s32 	%r29, %r1, %r2;
	mov.u32 	%r3, %tid.x;
	add.s32 	%r4, %r29, %r3;
	mov.u32 	%r30, %ctaid.y;
	mov.u32 	%r31, %ntid.y;
	add.s32 	%r32, %r30, %r31;
	mov.u32 	%r33, %tid.y;
	add.s32 	%r34, %r32, %r33;
	mov.u32 	%r35, %ctaid.z;
	mov.u32 	%r36, %ntid.z;
	add.s32 	%r37, %r35, %r36;
	mov.u32 	%r38, %tid.z;
	add.s32 	%r6, %r37, %r38;
	max.s32 	%r39, %r4, %r34;
	max.s32 	%r40, %r6, %r39;
	setp.ge.s32 	%p1, %r40, %r28;
	@%p1 bra 	$L__BB0_10;
	add.s32 	%r43, %r28, %r34;
	add.s32 	%r44, %r28, %r6;
	mul.lo.s32 	%r7, %r28, %r28;
	add.s32 	%r45, %r43, -1;
	rem.s32 	%r46, %r45, %r28;
	add.s32 	%r47, %r44, -1;
	rem.s32 	%r8, %r47, %r28;
	mul.lo.s32 	%r9, %r46, %r34;
	rem.s32 	%r10, %r44, %r28;
	add.s32 	%r48, %r44, 1;
	rem.s32 	%r11, %r48, %r28;
	rem.s32 	%r49, %r43, %r28;
	mul.lo.s32 	%r12, %r49, %r34;
	add.s32 	%r50, %r43, 1;
	rem.s32 	%r51, %r50, %r28;
	mul.lo.s32 	%r13, %r51, %r34;
	add.s32 	%r52, %r3, %r2;
	add.s32 	%r53, %r52, %r1;
	add.s32 	%r84, %r53, %r28;
	mov.b32 	%r86, 0;
	mov.b32 	%r85, -3;
$L__BB0_2:
	add.s32 	%r54, %r84, -1;
	rem.s32 	%r55, %r54, %r28;
	mul.lo.s32 	%r18, %r7, %r55;
	add.s32 	%r56, %r18, %r9;
	add.s32 	%r57, %r56, %r8;
	cvt.s64.s32 	%rd5, %r57;
	add.s64 	%rd6, %rd2, %rd5;
	ld.global.s8 	%r58, [%rd6];
	add.s32 	%r59, %r86, %r58;
	add.s32 	%r60, %r56, %r10;
	cvt.s64.s32 	%rd7, %r60;
	add.s64 	%rd8, %rd2, %rd7;
	ld.global.s8 	%r61, [%rd8];
	add.s32 	%r62, %r59, %r61;
	add.s32 	%r63, %r56, %r11;
	cvt.s64.s32 	%rd9, %r63;
	add.s64 	%rd10, %rd2, %rd9;
	ld.global.s8 	%r64, [%rd10];
	add.s32 	%r65, %r62, %r64;
	add.s32 	%r19, %r18, %r12;
	add.s32 	%r66, %r19, %r8;
	cvt.s64.s32 	%rd11, %r66;
	add.s64 	%rd12, %rd2, %rd11;
	ld.global.s8 	%r67, [%rd12];
	add.s32 	%r87, %r65, %r67;
	setp.eq.s32 	%p2, %r85, -2;
	@%p2 bra 	$L__BB0_4;
	add.s32 	%r68, %r19, %r10;
	cvt.s64.s32 	%rd13, %r68;
	add.s64 	%rd14, %rd2, %rd13;
	ld.global.s8 	%r69, [%rd14];
	add.s32 	%r87, %r87, %r69;
$L__BB0_4:
	add.s32 	%r70, %r19, %r11;
	cvt.s64.s32 	%rd15, %r70;
	add.s64 	%rd16, %rd2, %rd15;
	ld.global.s8 	%r71, [%rd16];
	add.s32 	%r72, %r87, %r71;
	add.s32 	%r73, %r18, %r13;
	add.s32 	%r74, %r73, %r8;
	cvt.s64.s32 	%rd17, %r74;
	add.s64 	%rd18, %rd2, %rd17;
	ld.global.s8 	%r75, [%rd18];
	add.s32 	%r76, %r72, %r75;
	add.s32 	%r77, %r73, %r10;
	cvt.s64.s32 	%rd19, %r77;
	add.s64 	%rd20, %rd2, %rd19;
	ld.global.s8 	%r78, [%rd20];
	add.s32 	%r79, %r76, %r78;
	add.s32 	%r80, %r73, %r11;
	cvt.s64.s32 	%rd21, %r80;
	add.s64 	%rd22, %rd2, %rd21;
	ld.global.s8 	%r81, [%rd22];
	add.s32 	%r86, %r79, %r81;
	add.s32 	%r85, %r85, 1;
	add.s32 	%r84, %r84, 1;
	setp.ne.s32 	%p3, %r85, 0;
	@%p3 bra 	$L__BB0_2;
	mad.lo.s32 	%r82, %r28, %r4, %r34;
	mad.lo.s32 	%r26, %r82, %r28, %r6;
	cvt.s64.s32 	%rd23, %r26;
	add.s64 	%rd24, %rd2, %rd23;
	ld.global.u8 	%rs1, [%rd24];
	setp.eq.s16 	%p4, %rs1, 0;
	add.s32 	%r83, %r86, -8;
	setp.gt.u32 	%p5, %r83, -4;
	or.pred  	%p6, %p4, %p5;
	@%p6 bra 	$L__BB0_7;
	add.s64 	%rd30, %rd1, %rd23;
	mov.b16 	%rs3, 0;
	st.global.u8 	[%rd30], %rs3;
	bra.uni 	$L__BB0_10;
$L__BB0_7:
	setp.ne.s16 	%p7, %rs1, 0;
	setp.ne.s32 	%p8, %r86, 6;
	or.pred  	%p9, %p7, %p8;
	@%p9 bra 	$L__BB0_9;
	add.s64 	%rd28, %rd1, %rd23;
	mov.b16 	%rs2, 1;
	st.global.u8 	[%rd28], %rs2;
	bra.uni 	$L__BB0_10;
$L__BB0_9:
	add.s64 	%rd26, %rd1, %rd23;
	st.global.u8 	[%rd26], %rs1;
$L__BB0_10:
	ret;

}


// ===== COMPILED SASS (sm_100) =====

	.target	sm_100

	.elftype	@"ET_EXEC"


//--------------------- .note.nv.tkinfo           --------------------------
	.section	.note.nv.tkinfo,"",@"SHT_NOTE"
	.sectionflags	@"SHF_NOTE_NV_TKINFO"
	.tkinfo
        /*0018*/ 	.word	0x00000002
        /*0030*/ 	.string	""
        /*0030*/ 	.string	"ptxas"
        /*0030*/ 	.string	"Cuda compilation tools, release 13.0, V13.0.88"
        /*0030*/ 	.string	"Build cuda_13.0.r13.0/compiler.36424714_0"
        /*0030*/ 	.string	"-arch sm_100 -m 64 "



//--------------------- .note.nv.cuinfo           --------------------------
	.section	.note.nv.cuinfo,"",@"SHT_NOTE"
	.sectionflags	@"SHF_NOTE_NV_CUINFO"
        /*0018*/ 	.short	0x0002
        /*001a*/ 	.short	0x0064
        /*001c*/ 	.short	0x0082
	.zero		2


//--------------------- .nv.info                  --------------------------
	.section	.nv.info,"",@"SHT_CUDA_INFO"
	.align	4


	//----- nvinfo : EIATTR_REGCOUNT
	.align		4
        /*0000*/ 	.byte	0x04, 0x2f
        /*0002*/ 	.short	(.L_1 - .L_0)
	.align		4
.L_0:
        /*0004*/ 	.word	index@(_Z13life3d_kerneliPcS_)
        /*0008*/ 	.word	0x00000020


	//----- nvinfo : EIATTR_FRAME_SIZE
	.align		4
.L_1:
        /*000c*/ 	.byte	0x04, 0x11
        /*000e*/ 	.short	(.L_3 - .L_2)
	.align		4
.L_2:
        /*0010*/ 	.word	index@(_Z13life3d_kerneliPcS_)
        /*0014*/ 	.word	0x00000000


	//----- nvinfo : EIATTR_MIN_STACK_SIZE
	.align		4
.L_3:
        /*0018*/ 	.byte	0x04, 0x12
        /*001a*/ 	.short	(.L_5 - .L_4)
	.align		4
.L_4:
        /*001c*/ 	.word	index@(_Z13life3d_kerneliPcS_)
        /*0020*/ 	.word	0x00000000
.L_5:


//--------------------- .nv.compat                --------------------------
	.section	.nv.compat,"",@"SHT_CUDA_COMPAT_INFO"
	.align	4
        /*0000*/ 	.byte	0x02, 0x09, 0x00, 0x00, 0x02, 0x02, 0x01, 0x00, 0x02, 0x05, 0x05, 0x00, 0x03, 0x07, 0x01, 0x01
        /*0010*/ 	.byte	0x02, 0x03, 0x00, 0x00, 0x02, 0x06, 0x01, 0x00, 0x04, 0x0b, 0x08, 0x00, 0x09, 0x00, 0x00, 0x00
        /*0020*/ 	.byte	0x00, 0x00, 0x00, 0x00


//--------------------- .nv.info._Z13life3d_kerneliPcS_ --------------------------
	.section	.nv.info._Z13life3d_kerneliPcS_,"",@"SHT_CUDA_INFO"
	.sectionflags	@""
	.align	4


	//----- nvinfo : EIATTR_CUDA_API_VERSION
	.align		4
        /*0000*/ 	.byte	0x04, 0x37
        /*0002*/ 	.short	(.L_7 - .L_6)
.L_6:
        /*0004*/ 	.word	0x00000082


	//----- nvinfo : EIATTR_KPARAM_INFO
	.align		4
.L_7:
        /*0008*/ 	.byte	0x04, 0x17
        /*000a*/ 	.short	(.L_9 - .L_8)
.L_8:
        /*000c*/ 	.word	0x00000000
        /*0010*/ 	.short	0x0002
        /*0012*/ 	.short	0x0010
        /*0014*/ 	.byte	0x00, 0xf5, 0x21, 0x00


	//----- nvinfo : EIATTR_KPARAM_INFO
	.align		4
.L_9:
        /*0018*/ 	.byte	0x04, 0x17
        /*001a*/ 	.short	(.L_11 - .L_10)
.L_10:
        /*001c*/ 	.word	0x00000000
        /*0020*/ 	.short	0x0001
        /*0022*/ 	.short	0x0008
        /*0024*/ 	.byte	0x00, 0xf5, 0x21, 0x00


	//----- nvinfo : EIATTR_KPARAM_INFO
	.align		4
.L_11:
        /*0028*/ 	.byte	0x04, 0x17
        /*002a*/ 	.short	(.L_13 - .L_12)
.L_12:
        /*002c*/ 	.word	0x00000000
        /*0030*/ 	.short	0x0000
        /*0032*/ 	.short	0x0000
        /*0034*/ 	.byte	0x00, 0xf0, 0x11, 0x00


	//----- nvinfo : EIATTR_SPARSE_MMA_MASK
	.align		4
.L_13:
        /*0038*/ 	.byte	0x03, 0x50
        /*003a*/ 	.short	0x0000


	//----- nvinfo : EIATTR_MAXREG_COUNT
	.align		4
        /*003c*/ 	.byte	0x03, 0x1b
        /*003e*/ 	.short	0x00ff


	//----- nvinfo : EIATTR_MERCURY_ISA_VERSION
	.align		4
        /*0040*/ 	.byte	0x03, 0x5f
        /*0042*/ 	.short	0x0101


	//----- nvinfo : EIATTR_VRC_CTA_INIT_COUNT
	.align		4
        /*0044*/ 	.byte	0x02, 0x4a
	.zero		1
	.zero		1


	//----- nvinfo : EIATTR_EXIT_INSTR_OFFSETS
	.align		4
        /*0048*/ 	.byte	0x04, 0x1c
        /*004a*/ 	.short	(.L_15 - .L_14)


	//   ....[0]....
.L_14:
        /*004c*/ 	.word	0x00000100


	//   ....[1]....
        /*0050*/ 	.word	0x000011f0


	//   ....[2]....
        /*0054*/ 	.word	0x00001270


	//   ....[3]....
        /*0058*/ 	.word	0x000012c0


	//----- nvinfo : EIATTR_CBANK_PARAM_SIZE
	.align		4
.L_15:
        /*005c*/ 	.byte	0x03, 0x19
        /*005e*/ 	.short	0x0018


	//----- nvinfo : EIATTR_PARAM_CBANK
	.align		4
        /*0060*/ 	.byte	0x04, 0x0a
        /*0062*/ 	.short	(.L_17 - .L_16)
	.align		4
.L_16:
        /*0064*/ 	.word	index@(.nv.constant0._Z13life3d_kerneliPcS_)
        /*0068*/ 	.short	0x0380
        /*006a*/ 	.short	0x0018


	//----- nvinfo : EIATTR_SW_WAR
	.align		4
.L_17:
        /*006c*/ 	.byte	0x04, 0x36
        /*006e*/ 	.short	(.L_19 - .L_18)
.L_18:
        /*0070*/ 	.word	0x00000008
.L_19:


//--------------------- .nv.callgraph             --------------------------
	.section	.nv.callgraph,"",@"SHT_CUDA_CALLGRAPH"
	.align	4
	.sectionentsize	8
	.align		4
        /*0000*/ 	.word	0x00000000
	.align		4
        /*0004*/ 	.word	0xffffffff
	.align		4
        /*0008*/ 	.word	0x00000000
	.align		4
        /*000c*/ 	.word	0xfffffffe
	.align		4
        /*0010*/ 	.word	0x00000000
	.align		4
        /*0014*/ 	.word	0xfffffffd
	.align		4
        /*0018*/ 	.word	0x00000000
	.align		4
        /*001c*/ 	.word	0xfffffffc


//--------------------- .text._Z13life3d_kerneliPcS_ --------------------------
	.section	.text._Z13life3d_kerneliPcS_,"ax",@progbits
	.align	128
        .global         _Z13life3d_kerneliPcS_
        .type           _Z13life3d_kerneliPcS_,@function
        .size           _Z13life3d_kerneliPcS_,(.L_x_1 - _Z13life3d_kerneliPcS_)
        .other          _Z13life3d_kerneliPcS_,@"STO_CUDA_ENTRY STV_DEFAULT"
_Z13life3d_kerneliPcS_:
.text._Z13life3d_kerneliPcS_:
[----:B------:R-:W-:Y:S01]  /*0000*/  LDC R1, c[0x0][0x37c] ;  /* 0x0000df00ff017b82 */ /* 0x000fe20000000800 */
[----:B------:R-:W0:Y:S07]  /*0010*/  S2R R4, SR_TID.Z ;  /* 0x0000000000047919 */ /* 0x000e2e0000002300 */
[----:B------:R-:W1:Y:S01]  /*0020*/  LDC R9, c[0x0][0x360] ;  /* 0x0000d800ff097b82 */ /* 0x000e620000000800 */
[----:B------:R-:W2:Y:S01]  /*0030*/  S2R R2, SR_TID.Y ;  /* 0x0000000000027919 */ /* 0x000ea20000002200 */
[----:B------:R-:W1:Y:S06]  /*0040*/  S2R R10, SR_TID.X ;  /* 0x00000000000a7919 */ /* 0x000e6c0000002100 */
[----:B------:R-:W2:Y:S08]  /*0050*/  LDC R5, c[0x0][0x364] ;  /* 0x0000d900ff057b82 */ /* 0x000eb00000000800 */
[----:B------:R-:W0:Y:S08]  /*0060*/  S2UR UR6, SR_CTAID.Z ;  /* 0x00000000000679c3 */ /* 0x000e300000002700 */
[----:B------:R-:W0:Y:S08]  /*0070*/  LDC R3, c[0x0][0x368] ;  /* 0x0000da00ff037b82 */ /* 0x000e300000000800 */
[----:B------:R-:W2:Y:S08]  /*0080*/  S2UR UR5, SR_CTAID.Y ;  /* 0x00000000000579c3 */ /* 0x000eb00000002600 */
[----:B------:R-:W1:Y:S08]  /*0090*/  S2UR UR4, SR_CTAID.X ;  /* 0x00000000000479c3 */ /* 0x000e700000002500 */
[----:B------:R-:W3:Y:S01]  /*00a0*/  LDC R0, c[0x0][0x380] ;  /* 0x0000e000ff007b82 */ /* 0x000ee20000000800 */
[----:B0-----:R-:W-:-:S02]  /*00b0*/  IADD3 R3, PT, PT, R4, UR6, R3 ;  /* 0x0000000604037c10 */ /* 0x001fc4000fffe003 */
[----:B--2---:R-:W-:Y:S02]  /*00c0*/  IADD3 R5, PT, PT, R2, UR5, R5 ;  /* 0x0000000502057c10 */ /* 0x004fe4000fffe005 */
[----:B-1----:R-:W-:-:S04]  /*00d0*/  IADD3 R4, PT, PT, R10, UR4, R9 ;  /* 0x000000040a047c10 */ /* 0x002fc8000fffe009 */
[----:B------:R-:W-:-:S04]  /*00e0*/  VIMNMX3 R7, R4, R5, R3, !PT ;  /* 0x000000050407720f */ /* 0x000fc80007800103 */
[----:B---3--:R-:W-:-:S13]  /*00f0*/  ISETP.GE.AND P0, PT, R7, R0, PT ;  /* 0x000000000700720c */ /* 0x008fda0003f06270 */
[----:B------:R-:W-:Y:S05]  /*0100*/  @P0 EXIT ;  /* 0x000000000000094d */ /* 0x000fea0003800000 */
[----:B------:R-:W-:Y:S01]  /*0110*/  IABS R2, R0 ;  /* 0x0000000000027213 */ /* 0x000fe20000000000 */
[----:B------:R-:W-:Y:S01]  /*0120*/  IMAD.IADD R6, R5, 0x1, R0 ;  /* 0x0000000105067824 */ /* 0x000fe200078e0200 */
[----:B------:R-:W-:Y:S01]  /*0130*/  IADD3 R9, PT, PT, R10, UR4, R9 ;  /* 0x000000040a097c10 */ /* 0x000fe2000fffe009 */
[----:B------:R-:W-:Y:S01]  /*0140*/  IMAD.MOV.U32 R24, RZ, RZ, RZ ;  /* 0x000000ffff187224 */ /* 0x000fe200078e00ff */
[----:B------:R-:W0:Y:S01]  /*0150*/  I2F.RP R8, R2 ;  /* 0x0000000200087306 */ /* 0x000e220000209400 */
[----:B------:R-:W-:Y:S01]  /*0160*/  VIADD R7, R6, 0xffffffff ;  /* 0xffffffff06077836 */ /* 0x000fe20000000000 */
[----:B------:R-:W-:Y:S01]  /*0170*/  IABS R21, R6 ;  /* 0x0000000600157213 */ /* 0x000fe20000000000 */
[----:B------:R-:W1:Y:S03]  /*0180*/  LDCU.64 UR8, c[0x0][0x388] ;  /* 0x00007100ff0877ac */ /* 0x000e660008000a00 */
[----:B------:R-:W-:Y:S01]  /*0190*/  IABS R13, R7 ;  /* 0x00000007000d7213 */ /* 0x000fe20000000000 */
[----:B------:R-:W2:Y:S01]  /*01a0*/  LDCU.64 UR6, c[0x0][0x358] ;  /* 0x00006b00ff0677ac */ /* 0x000ea20008000a00 */
[----:B------:R-:W-:Y:S01]  /*01b0*/  ISETP.GE.AND P2, PT, R7, RZ, PT ;  /* 0x000000ff0700720c */ /* 0x000fe20003f46270 */
[----:B0-----:R-:W0:Y:S02]  /*01c0*/  MUFU.RCP R8, R8 ;  /* 0x0000000800087308 */ /* 0x001e240000001000 */
[----:B0-----:R-:W-:-:S02]  /*01d0*/  VIADD R25, R8, 0xffffffe ;  /* 0x0ffffffe08197836 */ /* 0x001fc40000000000 */
[----:B------:R-:W-:-:S04]  /*01e0*/  IMAD.IADD R8, R3, 0x1, R0 ;  /* 0x0000000103087824 */ /* 0x000fc800078e0200 */
[----:B------:R-:W0:Y:S01]  /*01f0*/  F2I.FTZ.U32.TRUNC.NTZ R25, R25 ;  /* 0x0000001900197305 */ /* 0x000e22000021f000 */
[C---:B------:R-:W-:Y:S01]  /*0200*/  VIADD R14, R8.reuse, 0xffffffff ;  /* 0xffffffff080e7836 */ /* 0x040fe20000000000 */
[----:B------:R-:W-:Y:S01]  /*0210*/  IABS R17, R8 ;  /* 0x0000000800117213 */ /* 0x000fe20000000000 */
[----:B------:R-:W-:-:S03]  /*0220*/  VIADD R16, R8, 0x1 ;  /* 0x0000000108107836 */ /* 0x000fc60000000000 */
[----:B------:R-:W-:Y:S02]  /*0230*/  IABS R15, R14 ;  /* 0x0000000e000f7213 */ /* 0x000fe40000000000 */
[----:B------:R-:W-:Y:S01]  /*0240*/  IABS R20, R16 ;  /* 0x0000001000147213 */ /* 0x000fe20000000000 */
[----:B0-----:R-:W-:-:S04]  /*0250*/  IMAD.MOV R11, RZ, RZ, -R25 ;  /* 0x000000ffff0b7224 */ /* 0x001fc800078e0a19 */
[----:B------:R-:W-:-:S04]  /*0260*/  IMAD R11, R11, R2, RZ ;  /* 0x000000020b0b7224 */ /* 0x000fc800078e02ff */
[----:B------:R-:W-:-:S04]  /*0270*/  IMAD.HI.U32 R24, R25, R11, R24 ;  /* 0x0000000b19187227 */ /* 0x000fc800078e0018 */
[----:B------:R-:W-:Y:S02]  /*0280*/  IMAD.IADD R25, R9, 0x1, R0 ;  /* 0x0000000109197824 */ /* 0x000fe400078e0200 */
[----:B------:R-:W-:-:S04]  /*0290*/  IMAD.HI.U32 R9, R24, R13, RZ ;  /* 0x0000000d18097227 */ /* 0x000fc800078e00ff */
[----:B------:R-:W-:Y:S02]  /*02a0*/  IMAD.MOV R9, RZ, RZ, -R9 ;  /* 0x000000ffff097224 */ /* 0x000fe400078e0a09 */
[----:B------:R-:W-:Y:S02]  /*02b0*/  VIADD R12, R25, 0xffffffff ;  /* 0xffffffff190c7836 */ /* 0x000fe40000000000 */
[----:B------:R-:W-:Y:S02]  /*02c0*/  IMAD R13, R2, R9, R13 ;  /* 0x00000009020d7224 */ /* 0x000fe400078e020d */
[----:B------:R-:W-:Y:S01]  /*02d0*/  IMAD.HI.U32 R9, R24, R15, RZ ;  /* 0x0000000f18097227 */ /* 0x000fe200078e00ff */
[----:B------:R-:W-:Y:S02]  /*02e0*/  IABS R19, R12 ;  /* 0x0000000c00137213 */ /* 0x000fe40000000000 */
[----:B------:R-:W-:Y:S01]  /*02f0*/  ISETP.GT.U32.AND P0, PT, R2, R13, PT ;  /* 0x0000000d0200720c */ /* 0x000fe20003f04070 */
[----:B------:R-:W-:-:S04]  /*0300*/  IMAD.HI.U32 R10, R24, R17, RZ ;  /* 0x00000011180a7227 */ /* 0x000fc800078e00ff */
[----:B------:R-:W-:-:S04]  /*0310*/  IMAD.HI.U32 R11, R24, R19, RZ ;  /* 0x00000013180b7227 */ /* 0x000fc800078e00ff */
[----:B------:R-:W-:Y:S02]  /*0320*/  IMAD.MOV R9, RZ, RZ, -R9 ;  /* 0x000000ffff097224 */ /* 0x000fe400078e0a09 */
[----:B------:R-:W-:Y:S02]  /*0330*/  IMAD.MOV R10, RZ, RZ, -R10 ;  /* 0x000000ffff0a7224 */ /* 0x000fe400078e0a0a */
[----:B------:R-:W-:Y:S02]  /*0340*/  IMAD.MOV R18, RZ, RZ, -R11 ;  /* 0x000000ffff127224 */ /* 0x000fe400078e0a0b */
[C---:B------:R-:W-:Y:S02]  /*0350*/  IMAD R11, R2.reuse, R9, R15 ;  /* 0x00000009020b7224 */ /* 0x040fe400078e020f */
[C---:B------:R-:W-:Y:S02]  /*0360*/  IMAD R15, R2.reuse, R10, R17 ;  /* 0x0000000a020f7224 */ /* 0x040fe400078e0211 */
[----:B------:R-:W-:Y:S01]  /*0370*/  IMAD.MOV.U32 R17, RZ, RZ, R20 ;  /* 0x000000ffff117224 */ /* 0x000fe200078e0014 */
[C---:B------:R-:W-:Y:S01]  /*0380*/  ISETP.GT.U32.AND P3, PT, R2.reuse, R11, PT ;  /* 0x0000000b0200720c */ /* 0x040fe20003f64070 */
[C---:B------:R-:W-:Y:S01]  /*0390*/  IMAD R19, R2.reuse, R18, R19 ;  /* 0x0000001202137224 */ /* 0x040fe200078e0213 */
[----:B------:R-:W-:Y:S01]  /*03a0*/  ISETP.GT.U32.AND P4, PT, R2, R15, PT ;  /* 0x0000000f0200720c */ /* 0x000fe20003f84070 */
[----:B------:R-:W-:-:S02]  /*03b0*/  @!P0 IMAD.IADD R13, R13, 0x1, -R2 ;  /* 0x000000010d0d8824 */ /* 0x000fc400078e0a02 */
[----:B------:R-:W-:Y:S01]  /*03c0*/  IMAD.HI.U32 R9, R24, R17, RZ ;  /* 0x0000001118097227 */ /* 0x000fe200078e00ff */
[C---:B------:R-:W-:Y:S02]  /*03d0*/  ISETP.GT.U32.AND P0, PT, R2.reuse, R19, PT ;  /* 0x000000130200720c */ /* 0x040fe40003f04070 */
[----:B------:R-:W-:Y:S01]  /*03e0*/  ISETP.GT.U32.AND P1, PT, R2, R13, PT ;  /* 0x0000000d0200720c */ /* 0x000fe20003f24070 */
[----:B------:R-:W-:-:S04]  /*03f0*/  IMAD.HI.U32 R10, R24, R21, RZ ;  /* 0x00000015180a7227 */ /* 0x000fc800078e00ff */
[----:B------:R-:W-:Y:S02]  /*0400*/  IMAD.MOV R9, RZ, RZ, -R9 ;  /* 0x000000ffff097224 */ /* 0x000fe400078e0a09 */
[----:B------:R-:W-:Y:S02]  /*0410*/  IMAD.MOV R10, RZ, RZ, -R10 ;  /* 0x000000ffff0a7224 */ /* 0x000fe400078e0a0a */
[C---:B------:R-:W-:Y:S02]  /*0420*/  IMAD R7, R2.reuse, R9, R17 ;  /* 0x0000000902077224 */ /* 0x040fe400078e0211 */
[C---:B------:R-:W-:Y:S02]  /*0430*/  IMAD R9, R2.reuse, R10, R21 ;  /* 0x0000000a02097224 */ /* 0x040fe400078e0215 */
[--C-:B------:R-:W-:Y:S01]  /*0440*/  @!P3 IMAD.IADD R11, R11, 0x1, -R2.reuse ;  /* 0x000000010b0bb824 */ /* 0x100fe200078e0a02 */
[----:B------:R-:W-:Y:S01]  /*0450*/  ISETP.GT.U32.AND P5, PT, R2, R7, PT ;  /* 0x000000070200720c */ /* 0x000fe20003fa4070 */
[--C-:B------:R-:W-:Y:S01]  /*0460*/  @!P4 IMAD.IADD R15, R15, 0x1, -R2.reuse ;  /* 0x000000010f0fc824 */ /* 0x100fe200078e0a02 */
[----:B------:R-:W-:Y:S01]  /*0470*/  ISETP.GE.AND P3, PT, R6, RZ, PT ;  /* 0x000000ff0600720c */ /* 0x000fe20003f66270 */
[--C-:B------:R-:W-:Y:S01]  /*0480*/  @!P1 IMAD.IADD R13, R13, 0x1, -R2.reuse ;  /* 0x000000010d0d9824 */ /* 0x100fe200078e0a02 */
[C---:B------:R-:W-:Y:S01]  /*0490*/  ISETP.GT.U32.AND P4, PT, R2.reuse, R11, PT ;  /* 0x0000000b0200720c */ /* 0x040fe20003f84070 */
[----:B------:R-:W-:Y:S01]  /*04a0*/  @!P0 IMAD.IADD R19, R19, 0x1, -R2 ;  /* 0x0000000113138824 */ /* 0x000fe200078e0a02 */
[C---:B------:R-:W-:Y:S01]  /*04b0*/  ISETP.GT.U32.AND P0, PT, R2.reuse, R9, PT ;  /* 0x000000090200720c */ /* 0x040fe20003f04070 */
[----:B------:R-:W-:Y:S01]  /*04c0*/  @!P2 IMAD.MOV R13, RZ, RZ, -R13 ;  /* 0x000000ffff0da224 */ /* 0x000fe200078e0a0d */
[----:B------:R-:W-:Y:S01]  /*04d0*/  ISETP.GT.U32.AND P6, PT, R2, R15, PT ;  /* 0x0000000f0200720c */ /* 0x000fe20003fc4070 */
[----:B------:R-:W-:Y:S01]  /*04e0*/  VIADD R17, R6, 0x1 ;  /* 0x0000000106117836 */ /* 0x000fe20000000000 */
[----:B------:R-:W-:-:S02]  /*04f0*/  ISETP.GT.U32.AND P2, PT, R2, R19, PT ;  /* 0x000000130200720c */ /* 0x000fc40003f44070 */
[----:B------:R-:W-:Y:S01]  /*0500*/  ISETP.GE.AND P1, PT, R8, RZ, PT ;  /* 0x000000ff0800720c */ /* 0x000fe20003f26270 */
[----:B------:R-:W-:Y:S01]  /*0510*/  @!P5 IMAD.IADD R7, R7, 0x1, -R2 ;  /* 0x000000010707d824 */ /* 0x000fe200078e0a02 */
[----:B------:R-:W-:-:S03]  /*0520*/  IABS R23, R17 ;  /* 0x0000001100177213 */ /* 0x000fc60000000000 */
[--C-:B------:R-:W-:Y:S01]  /*0530*/  @!P4 IMAD.IADD R11, R11, 0x1, -R2.reuse ;  /* 0x000000010b0bc824 */ /* 0x100fe200078e0a02 */
[----:B------:R-:W-:Y:S01]  /*0540*/  ISETP.GE.AND P4, PT, R14, RZ, PT ;  /* 0x000000ff0e00720c */ /* 0x000fe20003f86270 */
[--C-:B------:R-:W-:Y:S01]  /*0550*/  @!P0 IMAD.IADD R9, R9, 0x1, -R2.reuse ;  /* 0x0000000109098824 */ /* 0x100fe200078e0a02 */
[----:B------:R-:W-:Y:S01]  /*0560*/  ISETP.GT.U32.AND P5, PT, R2, R7, PT ;  /* 0x000000070200720c */ /* 0x000fe20003fa4070 */
[----:B------:R-:W-:Y:S01]  /*0570*/  @!P6 IMAD.IADD R15, R15, 0x1, -R2 ;  /* 0x000000010f0fe824 */ /* 0x000fe200078e0a02 */
[----:B------:R-:W-:Y:S01]  /*0580*/  ISETP.GE.AND P6, PT, R12, RZ, PT ;  /* 0x000000ff0c00720c */ /* 0x000fe20003fc6270 */
[----:B------:R-:W-:Y:S01]  /*0590*/  IMAD.HI.U32 R6, R24, R23, RZ ;  /* 0x0000001718067227 */ /* 0x000fe200078e00ff */
[----:B------:R-:W-:-:S03]  /*05a0*/  ISETP.GE.AND P0, PT, R16, RZ, PT ;  /* 0x000000ff1000720c */ /* 0x000fc60003f06270 */
[----:B------:R-:W-:Y:S01]  /*05b0*/  @!P2 IMAD.IADD R19, R19, 0x1, -R2 ;  /* 0x000000011313a824 */ /* 0x000fe200078e0a02 */
[----:B------:R-:W-:Y:S01]  /*05c0*/  ISETP.GT.U32.AND P2, PT, R2, R9, PT ;  /* 0x000000090200720c */ /* 0x000fe20003f44070 */
[----:B------:R-:W-:Y:S02]  /*05d0*/  IMAD.MOV R6, RZ, RZ, -R6 ;  /* 0x000000ffff067224 */ /* 0x000fe400078e0a06 */
[----:B------:R-:W-:Y:S01]  /*05e0*/  @!P1 IMAD.MOV R15, RZ, RZ, -R15 ;  /* 0x000000ffff0f9224 */ /* 0x000fe200078e0a0f */
[----:B------:R-:W-:Y:S01]  /*05f0*/  ISETP.NE.AND P1, PT, R0, RZ, PT ;  /* 0x000000ff0000720c */ /* 0x000fe20003f25270 */
[C---:B------:R-:W-:Y:S01]  /*0600*/  IMAD R23, R2.reuse, R6, R23 ;  /* 0x0000000602177224 */ /* 0x040fe200078e0217 */
[----:B------:R-:W-:Y:S01]  /*0610*/  LOP3.LUT R6, RZ, R0, RZ, 0x33, !PT ;  /* 0x00000000ff067212 */ /* 0x000fe200078e33ff */
[----:B------:R-:W-:Y:S02]  /*0620*/  IMAD.MOV.U32 R27, RZ, RZ, R19 ;  /* 0x000000ffff1b7224 */ /* 0x000fe400078e0013 */
[----:B------:R-:W-:Y:S01]  /*0630*/  @!P4 IMAD.MOV R11, RZ, RZ, -R11 ;  /* 0x000000ffff0bc224 */ /* 0x000fe200078e0a0b */
[----:B------:R-:W-:Y:S01]  /*0640*/  ISETP.GT.U32.AND P4, PT, R2, R23, PT ;  /* 0x000000170200720c */ /* 0x000fe20003f84070 */
[----:B------:R-:W-:Y:S01]  /*0650*/  @!P6 IMAD.MOV R27, RZ, RZ, -R19 ;  /* 0x000000ffff1be224 */ /* 0x000fe200078e0a13 */
[C---:B------:R-:W-:Y:S01]  /*0660*/  SEL R8, R6.reuse, R13, !P1 ;  /* 0x0000000d06087207 */ /* 0x040fe20004800000 */
[--C-:B------:R-:W-:Y:S01]  /*0670*/  @!P5 IMAD.IADD R7, R7, 0x1, -R2.reuse ;  /* 0x000000010707d824 */ /* 0x100fe200078e0a02 */
[C---:B------:R-:W-:Y:S01]  /*0680*/  SEL R10, R6.reuse, R15, !P1 ;  /* 0x0000000f060a7207 */ /* 0x040fe20004800000 */
[----:B------:R-:W-:Y:S01]  /*0690*/  @!P2 IMAD.IADD R9, R9, 0x1, -R2 ;  /* 0x000000010909a824 */ /* 0x000fe200078e0a02 */
[----:B------:R-:W-:Y:S01]  /*06a0*/  SEL R27, R6, R27, !P1 ;  /* 0x0000001b061b7207 */ /* 0x000fe20004800000 */
[----:B------:R-:W-:-:S02]  /*06b0*/  IMAD.MOV.U32 R19, RZ, RZ, R7 ;  /* 0x000000ffff137224 */ /* 0x000fc400078e0007 */
[----:B------:R-:W-:Y:S02]  /*06c0*/  @!P0 IMAD.MOV R19, RZ, RZ, -R7 ;  /* 0x000000ffff138224 */ /* 0x000fe400078e0a07 */
[----:B------:R-:W-:Y:S02]  /*06d0*/  IMAD R7, R0, R0, RZ ;  /* 0x0000000000077224 */ /* 0x000fe400078e02ff */
[----:B------:R-:W-:Y:S02]  /*06e0*/  IMAD R8, R5, R8, RZ ;  /* 0x0000000805087224 */ /* 0x000fe400078e02ff */
[--C-:B------:R-:W-:Y:S02]  /*06f0*/  IMAD.MOV.U32 R13, RZ, RZ, R9.reuse ;  /* 0x000000ffff0d7224 */ /* 0x100fe400078e0009 */
[----:B------:R-:W-:Y:S01]  /*0700*/  @!P3 IMAD.MOV R13, RZ, RZ, -R9 ;  /* 0x000000ffff0db224 */ /* 0x000fe200078e0a09 */
[C---:B------:R-:W-:Y:S01]  /*0710*/  SEL R9, R6.reuse, R11, !P1 ;  /* 0x0000000b06097207 */ /* 0x040fe20004800000 */
[----:B------:R-:W-:Y:S01]  /*0720*/  IMAD R12, R27, R7, R8 ;  /* 0x000000071b0c7224 */ /* 0x000fe200078e0208 */
[C---:B------:R-:W-:Y:S01]  /*0730*/  SEL R11, R6.reuse, R19, !P1 ;  /* 0x00000013060b7207 */ /* 0x040fe20004800000 */
[----:B------:R-:W-:Y:S01]  /*0740*/  @!P4 IMAD.IADD R23, R23, 0x1, -R2 ;  /* 0x000000011717c824 */ /* 0x000fe200078e0a02 */
[----:B------:R-:W-:Y:S01]  /*0750*/  SEL R18, R6, R13, !P1 ;  /* 0x0000000d06127207 */ /* 0x000fe20004800000 */
[----:B------:R-:W-:-:S02]  /*0760*/  IMAD.IADD R13, R9, 0x1, R12 ;  /* 0x00000001090d7824 */ /* 0x000fc400078e020c */
[--C-:B------:R-:W-:Y:S01]  /*0770*/  IMAD.IADD R15, R10, 0x1, R12.reuse ;  /* 0x000000010a0f7824 */ /* 0x100fe200078e020c */
[----:B------:R-:W-:Y:S01]  /*0780*/  ISETP.GT.U32.AND P0, PT, R2, R23, PT ;  /* 0x000000170200720c */ /* 0x000fe20003f04070 */
[----:B------:R-:W-:Y:S01]  /*0790*/  IMAD.IADD R19, R11, 0x1, R12 ;  /* 0x000000010b137824 */ /* 0x000fe200078e020c */
[----:B-1----:R-:W-:Y:S01]  /*07a0*/  IADD3 R12, P2, PT, R13, UR8, RZ ;  /* 0x000000080d0c7c10 */ /* 0x002fe2000ff5e0ff */
[----:B------:R-:W-:Y:S01]  /*07b0*/  IMAD R18, R5, R18, RZ ;  /* 0x0000001205127224 */ /* 0x000fe200078e02ff */
[----:B------:R-:W-:Y:S02]  /*07c0*/  IADD3 R14, P3, PT, R15, UR8, RZ ;  /* 0x000000080f0e7c10 */ /* 0x000fe4000ff7e0ff */
[----:B------:R-:W-:Y:S01]  /*07d0*/  LEA.HI.X.SX32 R13, R13, UR9, 0x1, P2 ;  /* 0x000000090d0d7c11 */ /* 0x000fe200090f0eff */
[----:B------:R-:W-:Y:S01]  /*07e0*/  IMAD R28, R27, R7, R18 ;  /* 0x000000071b1c7224 */ /* 0x000fe200078e0212 */
[----:B------:R-:W-:Y:S02]  /*07f0*/  ISETP.GE.AND P2, PT, R17, RZ, PT ;  /* 0x000000ff1100720c */ /* 0x000fe40003f46270 */
[----:B------:R-:W-:Y:S01]  /*0800*/  IADD3 R16, P4, PT, R19, UR8, RZ ;  /* 0x0000000813107c10 */ /* 0x000fe2000ff9e0ff */
[----:B------:R-:W-:Y:S01]  /*0810*/  IMAD.IADD R21, R9, 0x1, R28 ;  /* 0x0000000109157824 */ /* 0x000fe200078e021c */
[----:B------:R-:W-:-:S02]  /*0820*/  LEA.HI.X.SX32 R15, R15, UR9, 0x1, P3 ;  /* 0x000000090f0f7c11 */ /* 0x000fc400098f0eff */
[----:B------:R-:W-:Y:S01]  /*0830*/  LEA.HI.X.SX32 R17, R19, UR9, 0x1, P4 ;  /* 0x0000000913117c11 */ /* 0x000fe2000a0f0eff */
[----:B------:R-:W-:Y:S01]  /*0840*/  @!P0 IMAD.IADD R23, R23, 0x1, -R2 ;  /* 0x0000000117178824 */ /* 0x000fe200078e0a02 */
[----:B--2---:R0:W2:Y:S01]  /*0850*/  LDG.E.S8 R19, desc[UR6][R12.64] ;  /* 0x000000060c137981 */ /* 0x0040a2000c1e1300 */
[C---:B------:R-:W-:Y:S01]  /*0860*/  IADD3 R20, P0, PT, R21.reuse, UR8, RZ ;  /* 0x0000000815147c10 */ /* 0x040fe2000ff1e0ff */
[----:B------:R-:W-:Y:S02]  /*0870*/  IMAD.IADD R29, R10, 0x1, R28 ;  /* 0x000000010a1d7824 */ /* 0x000fe400078e021c */
[----:B------:R-:W2:Y:S04]  /*0880*/  LDG.E.S8 R26, desc[UR6][R14.64] ;  /* 0x000000060e1a7981 */ /* 0x000ea8000c1e1300 */
[----:B------:R1:W2:Y:S01]  /*0890*/  LDG.E.S8 R16, desc[UR6][R16.64] ;  /* 0x0000000610107981 */ /* 0x0002a2000c1e1300 */
[----:B------:R-:W-:Y:S01]  /*08a0*/  LEA.HI.X.SX32 R21, R21, UR9, 0x1, P0 ;  /* 0x0000000915157c11 */ /* 0x000fe200080f0eff */
[--C-:B0-----:R-:W-:Y:S01]  /*08b0*/  IMAD.MOV.U32 R13, RZ, RZ, R23.reuse ;  /* 0x000000ffff0d7224 */ /* 0x101fe200078e0017 */
[----:B------:R-:W-:Y:S01]  /*08c0*/  IABS R12, R25 ;  /* 0x00000019000c7213 */ /* 0x000fe20000000000 */
[----:B------:R-:W-:Y:S01]  /*08d0*/  @!P2 IMAD.MOV R13, RZ, RZ, -R23 ;  /* 0x000000ffff0da224 */ /* 0x000fe200078e0a17 */
[----:B------:R-:W-:Y:S01]  /*08e0*/  IADD3 R22, P0, PT, R29, UR8, RZ ;  /* 0x000000081d167c10 */ /* 0x000fe2000ff1e0ff */
[----:B-1----:R-:W-:-:S03]  /*08f0*/  VIADD R17, R25, 0x1 ;  /* 0x0000000119117836 */ /* 0x002fc60000000000 */
[----:B------:R-:W-:Y:S01]  /*0900*/  SEL R14, R6, R13, !P1 ;  /* 0x0000000d060e7207 */ /* 0x000fe20004800000 */
[C---:B------:R-:W-:Y:S01]  /*0910*/  IMAD.HI.U32 R13, R24.reuse, R12, RZ ;  /* 0x0000000c180d7227 */ /* 0x040fe200078e00ff */
[----:B------:R-:W-:Y:S02]  /*0920*/  LEA.HI.X.SX32 R23, R29, UR9, 0x1, P0 ;  /* 0x000000091d177c11 */ /* 0x000fe400080f0eff */
[----:B------:R-:W-:Y:S01]  /*0930*/  IABS R15, R17 ;  /* 0x00000011000f7213 */ /* 0x000fe20000000000 */
[----:B------:R0:W3:Y:S01]  /*0940*/  LDG.E.S8 R29, desc[UR6][R20.64] ;  /* 0x00000006141d7981 */ /* 0x0000e2000c1e1300 */
[----:B------:R-:W-:Y:S01]  /*0950*/  IMAD.MOV R13, RZ, RZ, -R13 ;  /* 0x000000ffff0d7224 */ /* 0x000fe200078e0a0d */
[----:B------:R-:W-:Y:S02]  /*0960*/  ISETP.GE.AND P0, PT, R25, RZ, PT ;  /* 0x000000ff1900720c */ /* 0x000fe40003f06270 */
[----:B------:R1:W3:Y:S01]  /*0970*/  LDG.E.S8 R25, desc[UR6][R22.64] ;  /* 0x0000000616197981 */ /* 0x0002e2000c1e1300 */
[----:B0-----:R-:W-:-:S04]  /*0980*/  IMAD.HI.U32 R20, R24, R15, RZ ;  /* 0x0000000f18147227 */ /* 0x001fc800078e00ff */
[----:B------:R-:W-:Y:S02]  /*0990*/  IMAD R24, R5, R14, RZ ;  /* 0x0000000e05187224 */ /* 0x000fe400078e02ff */
[----:B------:R-:W-:Y:S02]  /*09a0*/  IMAD.MOV R14, RZ, RZ, -R20 ;  /* 0x000000ffff0e7224 */ /* 0x000fe400078e0a14 */
[----:B------:R-:W-:Y:S02]  /*09b0*/  IMAD R20, R27, R7, R24 ;  /* 0x000000071b147224 */ /* 0x000fe400078e0218 */
[C---:B------:R-:W-:Y:S02]  /*09c0*/  IMAD R27, R2.reuse, R13, R12 ;  /* 0x0000000d021b7224 */ /* 0x040fe400078e020c */
[----:B------:R-:W-:Y:S02]  /*09d0*/  IMAD.IADD R13, R11, 0x1, R28 ;  /* 0x000000010b0d7824 */ /* 0x000fe400078e021c */
[----:B------:R-:W-:-:S02]  /*09e0*/  IMAD R28, R2, R14, R15 ;  /* 0x0000000e021c7224 */ /* 0x000fc400078e020f */
[----:B------:R-:W-:Y:S01]  /*09f0*/  IMAD.IADD R15, R9, 0x1, R20 ;  /* 0x00000001090f7824 */ /* 0x000fe200078e0214 */
[----:B------:R-:W-:-:S04]  /*0a00*/  IADD3 R12, P2, PT, R13, UR8, RZ ;  /* 0x000000080d0c7c10 */ /* 0x000fc8000ff5e0ff */
[----:B------:R-:W-:Y:S01]  /*0a10*/  IADD3 R14, P3, PT, R15, UR8, RZ ;  /* 0x000000080f0e7c10 */ /* 0x000fe2000ff7e0ff */
[--C-:B------:R-:W-:Y:S01]  /*0a20*/  IMAD.IADD R21, R10, 0x1, R20.reuse ;  /* 0x000000010a157824 */ /* 0x100fe200078e0214 */
[----:B------:R-:W-:Y:S02]  /*0a30*/  LEA.HI.X.SX32 R13, R13, UR9, 0x1, P2 ;  /* 0x000000090d0d7c11 */ /* 0x000fe400090f0eff */
[----:B------:R-:W-:Y:S02]  /*0a40*/  LEA.HI.X.SX32 R15, R15, UR9, 0x1, P3 ;  /* 0x000000090f0f7c11 */ /* 0x000fe400098f0eff */
[C---:B-1----:R-:W-:Y:S01]  /*0a50*/  IADD3 R22, P2, PT, R21.reuse, UR8, RZ ;  /* 0x0000000815167c10 */ /* 0x042fe2000ff5e0ff */
[----:B------:R-:W4:Y:S04]  /*0a60*/  LDG.E.S8 R12, desc[UR6][R12.64] ;  /* 0x000000060c0c7981 */ /* 0x000f28000c1e1300 */
[----:B------:R0:W4:Y:S01]  /*0a70*/  LDG.E.S8 R15, desc[UR6][R14.64] ;  /* 0x000000060e0f7981 */ /* 0x000122000c1e1300 */
[----:B------:R-:W-:Y:S01]  /*0a80*/  LEA.HI.X.SX32 R23, R21, UR9, 0x1, P2 ;  /* 0x0000000915177c11 */ /* 0x000fe200090f0eff */
[----:B------:R-:W-:-:S04]  /*0a90*/  IMAD.IADD R21, R11, 0x1, R20 ;  /* 0x000000010b157824 */ /* 0x000fc800078e0214 */
[----:B------:R-:W5:Y:S01]  /*0aa0*/  LDG.E.S8 R22, desc[UR6][R22.64] ;  /* 0x0000000616167981 */ /* 0x000f62000c1e1300 */
[----:B------:R-:W-:-:S04]  /*0ab0*/  IADD3 R20, P2, PT, R21, UR8, RZ ;  /* 0x0000000815147c10 */ /* 0x000fc8000ff5e0ff */
[----:B------:R-:W-:-:S06]  /*0ac0*/  LEA.HI.X.SX32 R21, R21, UR9, 0x1, P2 ;  /* 0x0000000915157c11 */ /* 0x000fcc00090f0eff */
[----:B------:R1:W5:Y:S01]  /*0ad0*/  LDG.E.S8 R21, desc[UR6][R20.64] ;  /* 0x0000000614157981 */ /* 0x000362000c1e1300 */
[C---:B------:R-:W-:Y:S02]  /*0ae0*/  ISETP.GT.U32.AND P2, PT, R2.reuse, R27, PT ;  /* 0x0000001b0200720c */ /* 0x040fe40003f44070 */
[----:B------:R-:W-:-:S11]  /*0af0*/  ISETP.GT.U32.AND P3, PT, R2, R28, PT ;  /* 0x0000001c0200720c */ /* 0x000fd60003f64070 */
[--C-:B------:R-:W-:Y:S02]  /*0b00*/  @!P2 IMAD.IADD R27, R27, 0x1, -R2.reuse ;  /* 0x000000011b1ba824 */ /* 0x100fe400078e0a02 */
[----:B------:R-:W-:-:S03]  /*0b10*/  @!P3 IMAD.IADD R28, R28, 0x1, -R2 ;  /* 0x000000011c1cb824 */ /* 0x000fc600078e0a02 */
[C---:B------:R-:W-:Y:S02]  /*0b20*/  ISETP.GT.U32.AND P2, PT, R2.reuse, R27, PT ;  /* 0x0000001b0200720c */ /* 0x040fe40003f44070 */
[----:B------:R-:W-:-:S11]  /*0b30*/  ISETP.GT.U32.AND P3, PT, R2, R28, PT ;  /* 0x0000001c0200720c */ /* 0x000fd60003f64070 */
[--C-:B------:R-:W-:Y:S01]  /*0b40*/  @!P2 IMAD.IADD R27, R27, 0x1, -R2.reuse ;  /* 0x000000011b1ba824 */ /* 0x100fe200078e0a02 */
[----:B------:R-:W-:Y:S01]  /*0b50*/  ISETP.GE.AND P2, PT, R17, RZ, PT ;  /* 0x000000ff1100720c */ /* 0x000fe20003f46270 */
[----:B------:R-:W-:Y:S02]  /*0b60*/  @!P3 IMAD.IADD R28, R28, 0x1, -R2 ;  /* 0x000000011c1cb824 */ /* 0x000fe400078e0a02 */
[----:B------:R-:W-:-:S05]  /*0b70*/  @!P0 IMAD.MOV R27, RZ, RZ, -R27 ;  /* 0x000000ffff1b8224 */ /* 0x000fca00078e0a1b */
[----:B------:R-:W-:-:S05]  /*0b80*/  SEL R2, R6, R27, !P1 ;  /* 0x0000001b06027207 */ /* 0x000fca0004800000 */
[CC--:B0-----:R-:W-:Y:S02]  /*0b90*/  IMAD R14, R2.reuse, R7.reuse, R8 ;  /* 0x00000007020e7224 */ /* 0x0c1fe400078e0208 */
[----:B------:R-:W-:Y:S02]  /*0ba0*/  @!P2 IMAD.MOV R28, RZ, RZ, -R28 ;  /* 0x000000ffff1ca224 */ /* 0x000fe400078e0a1c */
[----:B------:R-:W-:Y:S02]  /*0bb0*/  IMAD.IADD R13, R9, 0x1, R14 ;  /* 0x00000001090d7824 */ /* 0x000fe400078e020e */
[-C--:B-1----:R-:W-:Y:S01]  /*0bc0*/  IMAD R20, R2, R7.reuse, R18 ;  /* 0x0000000702147224 */ /* 0x082fe200078e0212 */
[----:B------:R-:W-:Y:S01]  /*0bd0*/  SEL R6, R6, R28, !P1 ;  /* 0x0000001c06067207 */ /* 0x000fe20004800000 */
[----:B------:R-:W-:-:S04]  /*0be0*/  IMAD R2, R2, R7, R24 ;  /* 0x0000000702027224 */ /* 0x000fc800078e0218 */
[CC--:B------:R-:W-:Y:S02]  /*0bf0*/  IMAD R8, R6.reuse, R7.reuse, R8 ;  /* 0x0000000706087224 */ /* 0x0c0fe400078e0208 */
[CC--:B------:R-:W-:Y:S02]  /*0c00*/  IMAD R28, R6.reuse, R7.reuse, R18 ;  /* 0x00000007061c7224 */ /* 0x0c0fe400078e0212 */
[----:B------:R-:W-:Y:S02]  /*0c10*/  IMAD R24, R6, R7, R24 ;  /* 0x0000000706187224 */ /* 0x000fe400078e0218 */
[--C-:B------:R-:W-:Y:S02]  /*0c20*/  IMAD.IADD R23, R9, 0x1, R20.reuse ;  /* 0x0000000109177824 */ /* 0x100fe400078e0214 */
[----:B------:R-:W-:Y:S02]  /*0c30*/  IMAD.IADD R20, R11, 0x1, R20 ;  /* 0x000000010b147824 */ /* 0x000fe400078e0214 */
[----:B------:R-:W-:Y:S01]  /*0c40*/  IMAD.IADD R27, R9, 0x1, R2 ;  /* 0x00000001091b7824 */ /* 0x000fe200078e0202 */
[----:B--2---:R-:W-:Y:S01]  /*0c50*/  IADD3 R26, PT, PT, R16, R19, R26 ;  /* 0x00000013101a7210 */ /* 0x004fe20007ffe01a */
[----:B------:R-:W-:Y:S01]  /*0c60*/  IMAD.IADD R19, R11, 0x1, R14 ;  /* 0x000000010b137824 */ /* 0x000fe200078e020e */
[----:B------:R-:W-:-:S04]  /*0c70*/  IADD3 R16, P0, PT, R13, UR8, RZ ;  /* 0x000000080d107c10 */ /* 0x000fc8000ff1e0ff */
[----:B------:R-:W-:Y:S01]  /*0c80*/  LEA.HI.X.SX32 R17, R13, UR9, 0x1, P0 ;  /* 0x000000090d117c11 */ /* 0x000fe200080f0eff */
[----:B------:R-:W-:Y:S01]  /*0c90*/  IMAD.IADD R13, R10, 0x1, R14 ;  /* 0x000000010a0d7824 */ /* 0x000fe200078e020e */
[----:B------:R-:W-:-:S03]  /*0ca0*/  IADD3 R18, P1, PT, R19, UR8, RZ ;  /* 0x0000000813127c10 */ /* 0x000fc6000ff3e0ff */
[----:B------:R-:W2:Y:S01]  /*0cb0*/  LDG.E.S8 R14, desc[UR6][R16.64] ;  /* 0x00000006100e7981 */ /* 0x000ea2000c1e1300 */
[----:B------:R-:W-:-:S04]  /*0cc0*/  IADD3 R6, P0, PT, R13, UR8, RZ ;  /* 0x000000080d067c10 */ /* 0x000fc8000ff1e0ff */
[----:B------:R-:W-:-:S05]  /*0cd0*/  LEA.HI.X.SX32 R7, R13, UR9, 0x1, P0 ;  /* 0x000000090d077c11 */ /* 0x000fca00080f0eff */
[----:B------:R0:W2:Y:S01]  /*0ce0*/  LDG.E.S8 R13, desc[UR6][R6.64] ;  /* 0x00000006060d7981 */ /* 0x0000a2000c1e1300 */
[----:B---3--:R-:W-:Y:S01]  /*0cf0*/  IADD3 R25, PT, PT, R25, R26, R29 ;  /* 0x0000001a19197210 */ /* 0x008fe20007ffe01d */
[----:B------:R-:W-:Y:S01]  /*0d00*/  IMAD.IADD R29, R10, 0x1, R2 ;  /* 0x000000010a1d7824 */ /* 0x000fe200078e0202 */
[----:B0-----:R-:W-:-:S04]  /*0d10*/  IADD3 R6, P0, PT, R23, UR8, RZ ;  /* 0x0000000817067c10 */ /* 0x001fc8000ff1e0ff */
[----:B------:R-:W-:Y:S02]  /*0d20*/  LEA.HI.X.SX32 R7, R23, UR9, 0x1, P0 ;  /* 0x0000000917077c11 */ /* 0x000fe400080f0eff */
[C---:B------:R-:W-:Y:S02]  /*0d30*/  IADD3 R16, P0, PT, R20.reuse, UR8, RZ ;  /* 0x0000000814107c10 */ /* 0x040fe4000ff1e0ff */
[----:B------:R-:W-:Y:S01]  /*0d40*/  LEA.HI.X.SX32 R19, R19, UR9, 0x1, P1 ;  /* 0x0000000913137c11 */ /* 0x000fe200088f0eff */
[----:B------:R0:W3:Y:S01]  /*0d50*/  LDG.E.S8 R23, desc[UR6][R6.64] ;  /* 0x0000000606177981 */ /* 0x0000e2000c1e1300 */
[----:B------:R-:W-:Y:S01]  /*0d60*/  LEA.HI.X.SX32 R17, R20, UR9, 0x1, P0 ;  /* 0x0000000914117c11 */ /* 0x000fe200080f0eff */
[----:B------:R-:W-:Y:S01]  /*0d70*/  IMAD.IADD R20, R11, 0x1, R2 ;  /* 0x000000010b147824 */ /* 0x000fe200078e0202 */
[----:B------:R-:W-:Y:S01]  /*0d80*/  IADD3 R26, P1, PT, R27, UR8, RZ ;  /* 0x000000081b1a7c10 */ /* 0x000fe2000ff3e0ff */
[----:B------:R-:W3:Y:S01]  /*0d90*/  LDG.E.S8 R18, desc[UR6][R18.64] ;  /* 0x0000000612127981 */ /* 0x000ee2000c1e1300 */
[----:B0-----:R-:W-:-:S04]  /*0da0*/  IADD3 R6, P0, PT, R29, UR8, RZ ;  /* 0x000000081d067c10 */ /* 0x001fc8000ff1e0ff */
[----:B------:R-:W-:Y:S01]  /*0db0*/  LEA.HI.X.SX32 R7, R29, UR9, 0x1, P0 ;  /* 0x000000091d077c11 */ /* 0x000fe200080f0eff */
[----:B------:R0:W3:Y:S01]  /*0dc0*/  LDG.E.S8 R19, desc[UR6][R16.64] ;  /* 0x0000000610137981 */ /* 0x0000e2000c1e1300 */
[----:B----4-:R-:W-:Y:S01]  /*0dd0*/  IADD3 R12, PT, PT, R15, R25, R12 ;  /* 0x000000190f0c7210 */ /* 0x010fe20007ffe00c */
[----:B------:R-:W-:Y:S01]  /*0de0*/  IMAD.IADD R15, R9, 0x1, R8 ;  /* 0x00000001090f7824 */ /* 0x000fe200078e0208 */
[----:B------:R-:W-:Y:S01]  /*0df0*/  LEA.HI.X.SX32 R27, R27, UR9, 0x1, P1 ;  /* 0x000000091b1b7c11 */ /* 0x000fe200088f0eff */
[----:B------:R1:W4:Y:S01]  /*0e00*/  LDG.E.S8 R2, desc[UR6][R6.64] ;  /* 0x0000000606027981 */ /* 0x000322000c1e1300 */
[----:B0-----:R-:W-:-:S03]  /*0e10*/  IADD3 R16, P0, PT, R20, UR8, RZ ;  /* 0x0000000814107c10 */ /* 0x001fc6000ff1e0ff */
[----:B------:R0:W4:Y:S01]  /*0e20*/  LDG.E.S8 R26, desc[UR6][R26.64] ;  /* 0x000000061a1a7981 */ /* 0x000122000c1e1300 */
[----:B------:R-:W-:Y:S01]  /*0e30*/  LEA.HI.X.SX32 R17, R20, UR9, 0x1, P0 ;  /* 0x0000000914117c11 */ /* 0x000fe200080f0eff */
[--C-:B------:R-:W-:Y:S01]  /*0e40*/  IMAD.IADD R20, R10, 0x1, R8.reuse ;  /* 0x000000010a147824 */ /* 0x100fe200078e0208 */
[----:B-1----:R-:W-:Y:S01]  /*0e50*/  IADD3 R6, P1, PT, R15, UR8, RZ ;  /* 0x000000080f067c10 */ /* 0x002fe2000ff3e0ff */
[----:B------:R-:W-:-:S03]  /*0e60*/  IMAD.IADD R8, R11, 0x1, R8 ;  /* 0x000000010b087824 */ /* 0x000fc600078e0208 */
[----:B------:R-:W-:Y:S01]  /*0e70*/  LEA.HI.X.SX32 R7, R15, UR9, 0x1, P1 ;  /* 0x000000090f077c11 */ /* 0x000fe200088f0eff */
[----:B0-----:R-:W-:Y:S01]  /*0e80*/  IMAD.IADD R27, R9, 0x1, R28 ;  /* 0x00000001091b7824 */ /* 0x001fe200078e021c */
[----:B------:R0:W4:Y:S04]  /*0e90*/  LDG.E.S8 R15, desc[UR6][R16.64] ;  /* 0x00000006100f7981 */ /* 0x000128000c1e1300 */
[----:B------:R1:W4:Y:S01]  /*0ea0*/  LDG.E.S8 R25, desc[UR6][R6.64] ;  /* 0x0000000606197981 */ /* 0x000322000c1e1300 */
[----:B0-----:R-:W-:-:S04]  /*0eb0*/  IADD3 R16, P0, PT, R20, UR8, RZ ;  /* 0x0000000814107c10 */ /* 0x001fc8000ff1e0ff */
[----:B------:R-:W-:Y:S02]  /*0ec0*/  LEA.HI.X.SX32 R17, R20, UR9, 0x1, P0 ;  /* 0x0000000914117c11 */ /* 0x000fe400080f0eff */
[C---:B------:R-:W-:Y:S02]  /*0ed0*/  IADD3 R20, P0, PT, R8.reuse, UR8, RZ ;  /* 0x0000000808147c10 */ /* 0x040fe4000ff1e0ff */
[----:B-1----:R-:W-:Y:S02]  /*0ee0*/  IADD3 R6, P1, PT, R27, UR8, RZ ;  /* 0x000000081b067c10 */ /* 0x002fe4000ff3e0ff */
[----:B-----5:R-:W-:Y:S02]  /*0ef0*/  IADD3 R12, PT, PT, R21, R12, R22 ;  /* 0x0000000c150c7210 */ /* 0x020fe40007ffe016 */
[----:B------:R-:W-:Y:S01]  /*0f00*/  LEA.HI.X.SX32 R21, R8, UR9, 0x1, P0 ;  /* 0x0000000908157c11 */ /* 0x000fe200080f0eff */
[--C-:B------:R-:W-:Y:S01]  /*0f10*/  IMAD.IADD R8, R10, 0x1, R28.reuse ;  /* 0x000000010a087824 */ /* 0x100fe200078e021c */
[----:B------:R-:W-:Y:S01]  /*0f20*/  LEA.HI.X.SX32 R7, R27, UR9, 0x1, P1 ;  /* 0x000000091b077c11 */ /* 0x000fe200088f0eff */
[----:B------:R-:W-:Y:S01]  /*0f30*/  IMAD.IADD R28, R11, 0x1, R28 ;  /* 0x000000010b1c7824 */ /* 0x000fe200078e021c */
[----:B------:R0:W5:Y:S04]  /*0f40*/  LDG.E.S8 R22, desc[UR6][R16.64] ;  /* 0x0000000610167981 */ /* 0x000168000c1e1300 */
[----:B------:R1:W5:Y:S01]  /*0f50*/  LDG.E.S8 R27, desc[UR6][R6.64] ;  /* 0x00000006061b7981 */ /* 0x000362000c1e1300 */
[----:B------:R-:W-:-:S03]  /*0f60*/  IMAD R29, R4, R0, R5 ;  /* 0x00000000041d7224 */ /* 0x000fc600078e0205 */
[----:B------:R-:W5:Y:S01]  /*0f70*/  LDG.E.S8 R20, desc[UR6][R20.64] ;  /* 0x0000000614147981 */ /* 0x000f62000c1e1300 */
[--C-:B0-----:R-:W-:Y:S01]  /*0f80*/  IMAD.IADD R17, R9, 0x1, R24.reuse ;  /* 0x0000000109117824 */ /* 0x101fe200078e0218 */
[----:B-1----:R-:W-:Y:S01]  /*0f90*/  IADD3 R6, P0, PT, R8, UR8, RZ ;  /* 0x0000000808067c10 */ /* 0x002fe2000ff1e0ff */
[----:B------:R-:W-:-:S03]  /*0fa0*/  IMAD.IADD R9, R10, 0x1, R24 ;  /* 0x000000010a097824 */ /* 0x000fc600078e0218 */
[----:B------:R-:W-:Y:S02]  /*0fb0*/  LEA.HI.X.SX32 R7, R8, UR9, 0x1, P0 ;  /* 0x0000000908077c11 */ /* 0x000fe400080f0eff */
[C---:B------:R-:W-:Y:S01]  /*0fc0*/  IADD3 R4, P0, PT, R28.reuse, UR8, RZ ;  /* 0x000000081c047c10 */ /* 0x040fe2000ff1e0ff */
[----:B------:R-:W-:Y:S01]  /*0fd0*/  IMAD.IADD R24, R11, 0x1, R24 ;  /* 0x000000010b187824 */ /* 0x000fe200078e0218 */
[----:B------:R-:W-:Y:S01]  /*0fe0*/  IADD3 R8, P2, PT, R9, UR8, RZ ;  /* 0x0000000809087c10 */ /* 0x000fe2000ff5e0ff */
[----:B------:R0:W5:Y:S01]  /*0ff0*/  LDG.E.S8 R16, desc[UR6][R6.64] ;  /* 0x0000000606107981 */ /* 0x000162000c1e1300 */
[----:B------:R-:W-:Y:S02]  /*1000*/  LEA.HI.X.SX32 R5, R28, UR9, 0x1, P0 ;  /* 0x000000091c057c11 */ /* 0x000fe400080f0eff */
[----:B------:R-:W-:Y:S02]  /*1010*/  IADD3 R10, P1, PT, R17, UR8, RZ ;  /* 0x00000008110a7c10 */ /* 0x000fe4000ff3e0ff */
[----:B------:R-:W-:-:S02]  /*1020*/  LEA.HI.X.SX32 R9, R9, UR9, 0x1, P2 ;  /* 0x0000000909097c11 */ /* 0x000fc400090f0eff */
[----:B------:R-:W-:Y:S01]  /*1030*/  LEA.HI.X.SX32 R11, R17, UR9, 0x1, P1 ;  /* 0x00000009110b7c11 */ /* 0x000fe200088f0eff */
[----:B------:R-:W5:Y:S01]  /*1040*/  LDG.E.S8 R5, desc[UR6][R4.64] ;  /* 0x0000000604057981 */ /* 0x000f62000c1e1300 */
[C---:B------:R-:W-:Y:S01]  /*1050*/  IADD3 R28, P0, PT, R24.reuse, UR8, RZ ;  /* 0x00000008181c7c10 */ /* 0x040fe2000ff1e0ff */
[----:B------:R-:W-:Y:S02]  /*1060*/  IMAD R3, R29, R0, R3 ;  /* 0x000000001d037224 */ /* 0x000fe400078e0203 */
[----:B------:R-:W5:Y:S01]  /*1070*/  LDG.E.S8 R10, desc[UR6][R10.64] ;  /* 0x000000060a0a7981 */ /* 0x000f62000c1e1300 */
[----:B------:R-:W-:-:S03]  /*1080*/  LEA.HI.X.SX32 R29, R24, UR9, 0x1, P0 ;  /* 0x00000009181d7c11 */ /* 0x000fc600080f0eff */
[----:B------:R-:W5:Y:S04]  /*1090*/  LDG.E.S8 R9, desc[UR6][R8.64] ;  /* 0x0000000608097981 */ /* 0x000f68000c1e1300 */
[----:B------:R-:W5:Y:S01]  /*10a0*/  LDG.E.S8 R28, desc[UR6][R28.64] ;  /* 0x000000061c1c7981 */ /* 0x000f62000c1e1300 */
[----:B------:R-:W-:Y:S02]  /*10b0*/  SHF.R.S32.HI R0, RZ, 0x1f, R3 ;  /* 0x0000001fff007819 */ /* 0x000fe40000011403 */
[----:B0-----:R-:W-:-:S04]  /*10c0*/  IADD3 R6, P0, PT, R3, UR8, RZ ;  /* 0x0000000803067c10 */ /* 0x001fc8000ff1e0ff */
[----:B------:R-:W-:-:S05]  /*10d0*/  IADD3.X R7, PT, PT, R0, UR9, RZ, P0, !PT ;  /* 0x0000000900077c10 */ /* 0x000fca00087fe4ff */
[----:B------:R-:W5:Y:S01]  /*10e0*/  LDG.E.U8 R6, desc[UR6][R6.64] ;  /* 0x0000000606067981 */ /* 0x000f62000c1e1100 */
[----:B--2---:R-:W-:-:S04]  /*10f0*/  IADD3 R12, PT, PT, R13, R12, R14 ;  /* 0x0000000c0d0c7210 */ /* 0x004fc80007ffe00e */
[----:B---3--:R-:W-:-:S04]  /*1100*/  IADD3 R12, PT, PT, R23, R12, R18 ;  /* 0x0000000c170c7210 */ /* 0x008fc80007ffe012 */
[----:B----4-:R-:W-:-:S04]  /*1110*/  IADD3 R12, PT, PT, R26, R12, R19 ;  /* 0x0000000c1a0c7210 */ /* 0x010fc80007ffe013 */
[----:B------:R-:W-:-:S04]  /*1120*/  IADD3 R2, PT, PT, R15, R12, R2 ;  /* 0x0000000c0f027210 */ /* 0x000fc80007ffe002 */
[----:B-----5:R-:W-:-:S04]  /*1130*/  IADD3 R22, PT, PT, R22, R2, R25 ;  /* 0x0000000216167210 */ /* 0x020fc80007ffe019 */
[----:B------:R-:W-:-:S04]  /*1140*/  IADD3 R20, PT, PT, R27, R22, R20 ;  /* 0x000000161b147210 */ /* 0x000fc80007ffe014 */
[----:B------:R-:W-:-:S04]  /*1150*/  IADD3 R5, PT, PT, R5, R20, R16 ;  /* 0x0000001405057210 */ /* 0x000fc80007ffe010 */
[----:B------:R-:W-:-:S05]  /*1160*/  IADD3 R5, PT, PT, R9, R5, R10 ;  /* 0x0000000509057210 */ /* 0x000fca0007ffe00a */
[----:B------:R-:W-:-:S04]  /*1170*/  IMAD.IADD R28, R5, 0x1, R28 ;  /* 0x00000001051c7824 */ /* 0x000fc800078e021c */
[----:B------:R-:W-:-:S05]  /*1180*/  VIADD R2, R28, 0xfffffff8 ;  /* 0xfffffff81c027836 */ /* 0x000fca0000000000 */
[----:B------:R-:W-:-:S04]  /*1190*/  ISETP.GT.U32.AND P0, PT, R2, -0x4, PT ;  /* 0xfffffffc0200780c */ /* 0x000fc80003f04070 */
[----:B------:R-:W-:-:S13]  /*11a0*/  ISETP.EQ.OR P0, PT, R6, RZ, P0 ;  /* 0x000000ff0600720c */ /* 0x000fda0000702670 */
[----:B------:R-:W0:Y:S02]  /*11b0*/  @!P0 LDC.64 R4, c[0x0][0x390] ;  /* 0x0000e400ff048b82 */ /* 0x000e240000000a00 */
[----:B0-----:R-:W-:-:S05]  /*11c0*/  @!P0 IADD3 R4, P1, PT, R3, R4, RZ ;  /* 0x0000000403048210 */ /* 0x001fca0007f3e0ff */
[----:B------:R-:W-:-:S05]  /*11d0*/  @!P0 IMAD.X R5, R0, 0x1, R5, P1 ;  /* 0x0000000100058824 */ /* 0x000fca00008e0605 */
[----:B------:R0:W-:Y:S01]  /*11e0*/  @!P0 STG.E.U8 desc[UR6][R4.64], RZ ;  /* 0x000000ff04008986 */ /* 0x0001e2000c101106 */
[----:B------:R-:W-:Y:S05]  /*11f0*/  @!P0 EXIT ;  /* 0x000000000000894d */ /* 0x000fea0003800000 */
[----:B------:R-:W-:Y:S01]  /*1200*/  ISETP.NE.AND P0, PT, R28, 0x6, PT ;  /* 0x000000061c00780c */ /* 0x000fe20003f05270 */
[----:B------:R-:W-:-:S03]  /*1210*/  IMAD.MOV.U32 R2, RZ, RZ, 0x1 ;  /* 0x00000001ff027424 */ /* 0x000fc600078e00ff */
[----:B------:R-:W-:-:S13]  /*1220*/  ISETP.NE.OR P0, PT, R6, RZ, P0 ;  /* 0x000000ff0600720c */ /* 0x000fda0000705670 */
[----:B0-----:R-:W0:Y:S02]  /*1230*/  @!P0 LDC.64 R4, c[0x0][0x390] ;  /* 0x0000e400ff048b82 */ /* 0x001e240000000a00 */
[----:B0-----:R-:W-:-:S05]  /*1240*/  @!P0 IADD3 R4, P1, PT, R3, R4, RZ ;  /* 0x0000000403048210 */ /* 0x001fca0007f3e0ff */
[----:B------:R-:W-:-:S05]  /*1250*/  @!P0 IMAD.X R5, R0, 0x1, R5, P1 ;  /* 0x0000000100058824 */ /* 0x000fca00008e0605 */
[----:B------:R0:W-:Y:S01]  /*1260*/  @!P0 STG.E.U8 desc[UR6][R4.64], R2 ;  /* 0x0000000204008986 */ /* 0x0001e2000c101106 */
[----:B------:R-:W-:Y:S05]  /*1270*/  @!P0 EXIT ;  /* 0x000000000000894d */ /* 0x000fea0003800000 */
[----:B------:R-:W0:Y:S02]  /*1280*/  LDCU.64 UR4, c[0x0][0x390] ;  /* 0x00007200ff0477ac */ /* 0x000e240008000a00 */
[----:B0-----:R-:W-:-:S04]  /*1290*/  IADD3 R2, P0, PT, R3, UR4, RZ ;  /* 0x0000000403027c10 */ /* 0x001fc8000ff1e0ff */
[----:B------:R-:W-:-:S05]  /*12a0*/  IADD3.X R3, PT, PT, R0, UR5, RZ, P0, !PT ;  /* 0x0000000500037c10 */ /* 0x000fca00087fe4ff */
[----:B------:R-:W-:Y:S01]  /*12b0*/  STG.E.U8 desc[UR6][R2.64], R6 ;  /* 0x0000000602007986 */ /* 0x000fe2000c101106 */
[----:B------:R-:W-:Y:S05]  /*12c0*/  EXIT ;  /* 0x000000000000794d */ /* 0x000fea0003800000 */
.L_x_0:
[----:B------:R-:W-:-:S00]  /*12d0*/  BRA `(.L_x_0) ;  /* 0xfffffffc00fc7947 */ /* 0x000fc0000383ffff */
[----:B------:R-:W-:-:S00]  /*12e0*/  NOP ;  /* 0x0000000000007918 */ /* 0x000fc00000000000 */
        /* <DEDUP_REMOVED lines=9> */
.L_x_1:


//--------------------- .nv.shared.reserved.0     --------------------------
	.section	.nv.shared.reserved.0,"aw",@nobits
	.weak		__nv_reservedSMEM_offset_0_alias
	.size		__nv_reservedSMEM_offset_0_alias, 0, 64
	.other		__nv_reservedSMEM_offset_0_alias,@"STO_CUDA_RESERVED_SHARED STV_DEFAULT"
__nv_reservedSMEM_offset_0_alias:
	.zero		0
	.zero		64


//--------------------- .nv.constant0._Z13life3d_kerneliPcS_ --------------------------
	.section	.nv.constant0._Z13life3d_kerneliPcS_,"a",@progbits
	.sectionflags	@""
	.align	4
.nv.constant0._Z13life3d_kerneliPcS_:
	.zero		920


//--------------------- SYMBOLS --------------------------

	.type		.nv.reservedSmem.offset0,@object
	.size		.nv.reservedSmem.offset0,0x4
